	.headerflags	@"EF_CUDA_TEXMODE_UNIFIED EF_CUDA_64BIT_ADDRESS EF_CUDA_ACCELERATORS EF_CUDA_SM90 EF_CUDA_VIRTUAL_SM(EF_CUDA_SM90)"
	.elftype	@"ET_EXEC"


//--------------------- .nv.info                  --------------------------
	.section	.nv.info,"",@"SHT_CUDA_INFO"
	.align	4


	//----- nvinfo : EIATTR_REGCOUNT
	.align		4
        /*0000*/ 	.byte	0x04, 0x2f
        /*0002*/ 	.short	(.L_3 - .L_2)
	.align		4
.L_2:
        /*0004*/ 	.word	index@(triton_poi_fused__native_batch_norm_legit_no_training_relu_9)
        /*0008*/ 	.word	0x00000020


	//----- nvinfo : EIATTR_MIN_STACK_SIZE
	.align		4
.L_3:
        /*000c*/ 	.byte	0x04, 0x12
        /*000e*/ 	.short	(.L_5 - .L_4)
	.align		4
.L_4:
        /*0010*/ 	.word	index@(triton_poi_fused__native_batch_norm_legit_no_training_relu_9)
        /*0014*/ 	.word	0x00000000


	//----- nvinfo : EIATTR_FRAME_SIZE
	.align		4
.L_5:
        /*0018*/ 	.byte	0x04, 0x11
        /*001a*/ 	.short	(.L_7 - .L_6)
	.align		4
.L_6:
        /*001c*/ 	.word	index@(triton_poi_fused__native_batch_norm_legit_no_training_relu_9)
        /*0020*/ 	.word	0x00000000


	//----- nvinfo : EIATTR_MIN_STACK_SIZE
	.align		4
.L_7:
        /*0024*/ 	.byte	0x04, 0x12
        /*0026*/ 	.short	(.L_9 - .L_8)
	.align		4
.L_8:
        /*0028*/ 	.word	index@(triton_poi_fused__native_batch_norm_legit_no_training_relu_9)
        /*002c*/ 	.word	0x00000000
.L_9:


//--------------------- .nv.info.triton_poi_fused__native_batch_norm_legit_no_training_relu_9 --------------------------
	.section	.nv.info.triton_poi_fused__native_batch_norm_legit_no_training_relu_9,"",@"SHT_CUDA_INFO"
	.sectionflags	@""
	.align	4


	//----- nvinfo : EIATTR_CUDA_API_VERSION
	.align		4
        /*0000*/ 	.byte	0x04, 0x37
        /*0002*/ 	.short	(.L_11 - .L_10)
.L_10:
        /*0004*/ 	.word	0x0000007c


	//----- nvinfo : EIATTR_KPARAM_INFO
	.align		4
.L_11:
        /*0008*/ 	.byte	0x04, 0x17
        /*000a*/ 	.short	(.L_13 - .L_12)
.L_12:
        /*000c*/ 	.word	0x00000000
        /*0010*/ 	.short	0x0007
        /*0012*/ 	.short	0x0034
        /*0014*/ 	.byte	0x00, 0xf0, 0x11, 0x00


	//----- nvinfo : EIATTR_KPARAM_INFO
	.align		4
.L_13:
        /*0018*/ 	.byte	0x04, 0x17
        /*001a*/ 	.short	(.L_15 - .L_14)
.L_14:
        /*001c*/ 	.word	0x00000000
        /*0020*/ 	.short	0x0006
        /*0022*/ 	.short	0x0030
        /*0024*/ 	.byte	0x00, 0xf0, 0x11, 0x00


	//----- nvinfo : EIATTR_KPARAM_INFO
	.align		4
.L_15:
        /*0028*/ 	.byte	0x04, 0x17
        /*002a*/ 	.short	(.L_17 - .L_16)
.L_16:
        /*002c*/ 	.word	0x00000000
        /*0030*/ 	.short	0x0005
        /*0032*/ 	.short	0x0028
        /*0034*/ 	.byte	0x00, 0xf4, 0x21, 0x00


	//----- nvinfo : EIATTR_KPARAM_INFO
	.align		4
.L_17:
        /*0038*/ 	.byte	0x04, 0x17
        /*003a*/ 	.short	(.L_19 - .L_18)
.L_18:
        /*003c*/ 	.word	0x00000000
        /*0040*/ 	.short	0x0004
        /*0042*/ 	.short	0x0020
        /*0044*/ 	.byte	0x00, 0xf4, 0x21, 0x00


	//----- nvinfo : EIATTR_KPARAM_INFO
	.align		4
.L_19:
        /*0048*/ 	.byte	0x04, 0x17
        /*004a*/ 	.short	(.L_21 - .L_20)
.L_20:
        /*004c*/ 	.word	0x00000000
        /*0050*/ 	.short	0x0003
        /*0052*/ 	.short	0x0018
        /*0054*/ 	.byte	0x00, 0xf4, 0x21, 0x00


	//----- nvinfo : EIATTR_KPARAM_INFO
	.align		4
.L_21:
        /*0058*/ 	.byte	0x04, 0x17
        /*005a*/ 	.short	(.L_23 - .L_22)
.L_22:
        /*005c*/ 	.word	0x00000000
        /*0060*/ 	.short	0x0002
        /*0062*/ 	.short	0x0010
        /*0064*/ 	.byte	0x00, 0xf4, 0x21, 0x00


	//----- nvinfo : EIATTR_KPARAM_INFO
	.align		4
.L_23:
        /*0068*/ 	.byte	0x04, 0x17
        /*006a*/ 	.short	(.L_25 - .L_24)
.L_24:
        /*006c*/ 	.word	0x00000000
        /*0070*/ 	.short	0x0001
        /*0072*/ 	.short	0x0008
        /*0074*/ 	.byte	0x00, 0xf4, 0x21, 0x00


	//----- nvinfo : EIATTR_KPARAM_INFO
	.align		4
.L_25:
        /*0078*/ 	.byte	0x04, 0x17
        /*007a*/ 	.short	(.L_27 - .L_26)
.L_26:
        /*007c*/ 	.word	0x00000000
        /*0080*/ 	.short	0x0000
        /*0082*/ 	.short	0x0000
        /*0084*/ 	.byte	0x00, 0xf4, 0x21, 0x00


	//----- nvinfo : EIATTR_SPARSE_MMA_MASK
	.align		4
.L_27:
        /*0088*/ 	.byte	0x03, 0x50
        /*008a*/ 	.short	0x0000


	//----- nvinfo : EIATTR_MAXREG_COUNT
	.align		4
        /*008c*/ 	.byte	0x03, 0x1b
        /*008e*/ 	.short	0x00ff


	//----- nvinfo : EIATTR_EXIT_INSTR_OFFSETS
	.align		4
        /*0090*/ 	.byte	0x04, 0x1c
        /*0092*/ 	.short	(.L_29 - .L_28)


	//   ....[0]....
.L_28:
        /*0094*/ 	.word	0x000009e0


	//   ....[1]....
        /*0098*/ 	.word	0x00000a00


	//----- nvinfo : EIATTR_REQNTID
	.align		4
.L_29:
        /*009c*/ 	.byte	0x04, 0x10
        /*009e*/ 	.short	(.L_31 - .L_30)
.L_30:
        /*00a0*/ 	.word	0x00000080
        /*00a4*/ 	.word	0x00000001
        /*00a8*/ 	.word	0x00000001


	//----- nvinfo : EIATTR_CBANK_PARAM_SIZE
	.align		4
.L_31:
        /*00ac*/ 	.byte	0x03, 0x19
        /*00ae*/ 	.short	0x0038


	//----- nvinfo : EIATTR_PARAM_CBANK
	.align		4
        /*00b0*/ 	.byte	0x04, 0x0a
        /*00b2*/ 	.short	(.L_33 - .L_32)
	.align		4
.L_32:
        /*00b4*/ 	.word	index@(.nv.constant0.triton_poi_fused__native_batch_norm_legit_no_training_relu_9)
        /*00b8*/ 	.short	0x0210
        /*00ba*/ 	.short	0x0038


	//----- nvinfo : EIATTR_SW_WAR
	.align		4
.L_33:
        /*00bc*/ 	.byte	0x04, 0x36
        /*00be*/ 	.short	(.L_35 - .L_34)
.L_34:
        /*00c0*/ 	.word	0x00000008
.L_35:


//--------------------- .nv.callgraph             --------------------------
	.section	.nv.callgraph,"",@"SHT_CUDA_CALLGRAPH"
	.align	4
	.sectionentsize	8
	.align		4
        /*0000*/ 	.word	0x00000000
	.align		4
        /*0004*/ 	.word	0xffffffff
	.align		4
        /*0008*/ 	.word	0x00000000
	.align		4
        /*000c*/ 	.word	0xfffffffe
	.align		4
        /*0010*/ 	.word	0x00000000
	.align		4
        /*0014*/ 	.word	0xfffffffd
	.align		4
        /*0018*/ 	.word	0x00000000
	.align		4
        /*001c*/ 	.word	0xfffffffc


//--------------------- .nv.constant4             --------------------------
	.section	.nv.constant4,"a",@progbits
	.align	8
	.align		8
.nv.constant4:
        /*0000*/ 	.dword	_$_str
	.align		8
        /*0008*/ 	.dword	_$_str_$_2


//--------------------- .text.triton_poi_fused__native_batch_norm_legit_no_training_relu_9 --------------------------
	.section	.text.triton_poi_fused__native_batch_norm_legit_no_training_relu_9,"ax",@progbits
	.align	128
        .global         triton_poi_fused__native_batch_norm_legit_no_training_relu_9
        .type           triton_poi_fused__native_batch_norm_legit_no_training_relu_9,@function
        .size           triton_poi_fused__native_batch_norm_legit_no_training_relu_9,(.L_x_1 - triton_poi_fused__native_batch_norm_legit_no_training_relu_9)
        .other          triton_poi_fused__native_batch_norm_legit_no_training_relu_9,@"STO_CUDA_ENTRY STV_DEFAULT"
triton_poi_fused__native_batch_norm_legit_no_training_relu_9:
.text.triton_poi_fused__native_batch_norm_legit_no_training_relu_9:
[----:B------:R-:W0:Y:S01]  /*0000*/  LDC R1, c[0x0][0x28] ;  /* 0x00000a00ff017b82 */ /* 0x000e220000000800 */
[----:B------:R-:W1:Y:S07]  /*0010*/  S2R R7, SR_CTAID.Y ;  /* 0x0000000000077919 */ /* 0x000e6e0000002600 */
[----:B------:R-:W2:Y:S01]  /*0020*/  LDC.64 R4, c[0x0][0x220] ;  /* 0x00008800ff047b82 */ /* 0x000ea20000000a00 */
[----:B------:R-:W-:Y:S01]  /*0030*/  HFMA2.MMA R0, -RZ, RZ, 0, 0 ;  /* 0x00000000ff007435 */ /* 0x000fe200000001ff */
[----:B------:R-:W-:Y:S01]  /*0040*/  ULDC.64 UR4, c[0x0][0x208] ;  /* 0x0000820000047ab9 */ /* 0x000fe20000000a00 */
[----:B------:R-:W3:Y:S05]  /*0050*/  S2R R6, SR_TID.X ;  /* 0x0000000000067919 */ /* 0x000eea0000002100 */
[----:B------:R-:W4:Y:S08]  /*0060*/  LDC.64 R14, c[0x0][0x218] ;  /* 0x00008600ff0e7b82 */ /* 0x000f300000000a00 */
[----:B------:R-:W5:Y:S08]  /*0070*/  LDC.64 R16, c[0x0][0x210] ;  /* 0x00008400ff107b82 */ /* 0x000f700000000a00 */
[----:B------:R-:W5:Y:S01]  /*0080*/  LDC.64 R8, c[0x0][0x228] ;  /* 0x00008a00ff087b82 */ /* 0x000f620000000a00 */
[C---:B-1----:R-:W-:Y:S01]  /*0090*/  IMAD.HI R28, R7.reuse, 0x66666667, RZ ;  /* 0x66666667071c7827 */ /* 0x042fe200078e02ff */
[----:B------:R-:W-:-:S04]  /*00a0*/  ISETP.GE.AND P0, PT, R7, 0x500, PT ;  /* 0x000005000700780c */ /* 0x000fc80003f06270 */
[----:B------:R-:W-:-:S04]  /*00b0*/  SHF.R.U32.HI R3, RZ, 0x1f, R28 ;  /* 0x0000001fff037819 */ /* 0x000fc8000001161c */
[----:B------:R-:W-:-:S05]  /*00c0*/  LEA.HI.SX32 R28, R28, R3, 0x19 ;  /* 0x000000031c1c7211 */ /* 0x000fca00078fcaff */
[----:B------:R-:W-:-:S04]  /*00d0*/  IMAD R7, R28, -0x140, R7 ;  /* 0xfffffec01c077824 */ /* 0x000fc800078e0207 */
[C---:B--2---:R-:W-:Y:S01]  /*00e0*/  IMAD.WIDE R4, R7.reuse, 0x4, R4 ;  /* 0x0000000407047825 */ /* 0x044fe200078e0204 */
[----:B------:R-:W1:Y:S04]  /*00f0*/  S2R R3, SR_CTAID.X ;  /* 0x0000000000037919 */ /* 0x000e680000002500 */
[----:B------:R2:W5:Y:S01]  /*0100*/  @!P0 LDG.E.EL R0, desc[UR4][R4.64] ;  /* 0x0000000404008981 */ /* 0x000562000c2e1900 */
[----:B---3--:R-:W-:Y:S01]  /*0110*/  LOP3.LUT R6, R6, 0x7f, RZ, 0xc0, !PT ;  /* 0x0000007f06067812 */ /* 0x008fe200078ec0ff */
[----:B------:R-:W-:Y:S01]  /*0120*/  IMAD R27, R28, 0x4b140, R7 ;  /* 0x0004b1401c1b7824 */ /* 0x000fe200078e0207 */
[----:B------:R-:W-:Y:S01]  /*0130*/  MOV R10, RZ ;  /* 0x000000ff000a7202 */ /* 0x000fe20000000f00 */
[----:B------:R-:W-:Y:S02]  /*0140*/  IMAD.MOV.U32 R23, RZ, RZ, RZ ;  /* 0x000000ffff177224 */ /* 0x000fe400078e00ff */
[----:B----4-:R-:W-:Y:S01]  /*0150*/  IMAD.WIDE R14, R7, 0x4, R14 ;  /* 0x00000004070e7825 */ /* 0x010fe200078e020e */
[----:B--2---:R-:W-:-:S04]  /*0160*/  HFMA2.MMA R4, -RZ, RZ, 0, 0 ;  /* 0x00000000ff047435 */ /* 0x004fc800000001ff */
[----:B------:R-:W2:Y:S01]  /*0170*/  @!P0 LDG.E.EL R23, desc[UR4][R14.64] ;  /* 0x000000040e178981 */ /* 0x000ea2000c2e1900 */
[----:B-1----:R-:W-:Y:S02]  /*0180*/  LEA R6, R3, R6, 0xa ;  /* 0x0000000603067211 */ /* 0x002fe400078e50ff */
[----:B------:R-:W1:Y:S02]  /*0190*/  LDC.64 R2, c[0x0][0x230] ;  /* 0x00008c00ff027b82 */ /* 0x000e640000000a00 */
[----:B------:R-:W-:Y:S01]  /*01a0*/  IADD3 R24, R6, 0x80, RZ ;  /* 0x0000008006187810 */ /* 0x000fe20007ffe0ff */
[C---:B------:R-:W-:Y:S01]  /*01b0*/  IMAD R27, R6.reuse, 0x140, R27 ;  /* 0x00000140061b7824 */ /* 0x040fe200078e021b */
[----:B------:R-:W-:Y:S02]  /*01c0*/  ISETP.LT.AND P1, PT, R6, 0x3c1, !P0 ;  /* 0x000003c10600780c */ /* 0x000fe40004721270 */
[----:B------:R-:W-:Y:S01]  /*01d0*/  ISETP.LT.AND P6, PT, R24, 0x3c1, !P0 ;  /* 0x000003c11800780c */ /* 0x000fe200047c1270 */
[----:B-----5:R-:W-:Y:S01]  /*01e0*/  IMAD.WIDE R20, R27, 0x4, R16 ;  /* 0x000000041b147825 */ /* 0x020fe200078e0210 */
[----:B------:R-:W-:-:S02]  /*01f0*/  IADD3 R13, R27, 0xa000, RZ ;  /* 0x0000a0001b0d7810 */ /* 0x000fc40007ffe0ff */
[----:B------:R-:W-:-:S03]  /*0200*/  P2R R5, PR, RZ, 0x2 ;  /* 0x00000002ff057803 */ /* 0x000fc60000000000 */
[----:B------:R-:W-:Y:S01]  /*0210*/  IMAD.WIDE R12, R13, 0x4, R16 ;  /* 0x000000040d0c7825 */ /* 0x000fe200078e0210 */
[----:B------:R-:W-:-:S03]  /*0220*/  P2R R25, PR, RZ, 0x40 ;  /* 0x00000040ff197803 */ /* 0x000fc60000000000 */
[----:B------:R-:W2:Y:S01]  /*0230*/  @P1 LDG.E.EL R4, desc[UR4][R20.64] ;  /* 0x0000000414041981 */ /* 0x000ea2000c2e1900 */
[----:B------:R-:W-:-:S03]  /*0240*/  IMAD.MOV.U32 R18, RZ, RZ, RZ ;  /* 0x000000ffff127224 */ /* 0x000fc600078e00ff */
[----:B------:R3:W4:Y:S01]  /*0250*/  @P6 LDG.E.EL R10, desc[UR4][R12.64] ;  /* 0x000000040c0a6981 */ /* 0x000722000c2e1900 */
[----:B------:R-:W-:Y:S02]  /*0260*/  ISETP.NE.AND P6, PT, R5, RZ, PT ;  /* 0x000000ff0500720c */ /* 0x000fe40003fc5270 */
[----:B------:R-:W-:Y:S01]  /*0270*/  MOV R5, RZ ;  /* 0x000000ff00057202 */ /* 0x000fe20000000f00 */
[----:B-1----:R-:W-:-:S05]  /*0280*/  IMAD.WIDE R2, R7, 0x4, R2 ;  /* 0x0000000407027825 */ /* 0x002fca00078e0202 */
[----:B------:R-:W5:Y:S01]  /*0290*/  @!P0 LDG.E.EL R5, desc[UR4][R2.64] ;  /* 0x0000000402058981 */ /* 0x000f62000c2e1900 */
[----:B0--3--:R-:W-:-:S05]  /*02a0*/  IMAD.WIDE R12, R7, 0x4, R8 ;  /* 0x00000004070c7825 */ /* 0x009fca00078e0208 */
[----:B------:R0:W5:Y:S01]  /*02b0*/  @!P0 LDG.E.EL R18, desc[UR4][R12.64] ;  /* 0x000000040c128981 */ /* 0x000162000c2e1900 */
[----:B------:R-:W-:Y:S01]  /*02c0*/  HFMA2.MMA R11, -RZ, RZ, 1.625, 0 ;  /* 0x3e800000ff0b7435 */ /* 0x000fe200000001ff */
[----:B------:R-:W-:-:S04]  /*02d0*/  IADD3 R9, R6, 0x100, RZ ;  /* 0x0000010006097810 */ /* 0x000fc80007ffe0ff */
[----:B------:R-:W-:Y:S01]  /*02e0*/  ISETP.LT.AND P5, PT, R9, 0x3c1, !P0 ;  /* 0x000003c10900780c */ /* 0x000fe200047a1270 */
[----:B------:R-:W-:Y:S01]  /*02f0*/  VIADD R15, R27, 0x14000 ;  /* 0x000140001b0f7836 */ /* 0x000fe20000000000 */
[----:B0-----:R-:W-:-:S03]  /*0300*/  IADD3 R12, R6, 0x180, RZ ;  /* 0x00000180060c7810 */ /* 0x001fc60007ffe0ff */
[----:B------:R-:W-:Y:S01]  /*0310*/  IMAD.WIDE R14, R15, 0x4, R16 ;  /* 0x000000040f0e7825 */ /* 0x000fe200078e0210 */
[----:B------:R-:W-:Y:S02]  /*0320*/  IADD3 R21, R27, 0x1e000, RZ ;  /* 0x0001e0001b157810 */ /* 0x000fe40007ffe0ff */
[----:B------:R-:W-:-:S03]  /*0330*/  IADD3 R29, R27, 0x32000, RZ ;  /* 0x000320001b1d7810 */ /* 0x000fc60007ffe0ff */
[----:B------:R-:W-:Y:S01]  /*0340*/  IMAD.WIDE R20, R21, 0x4, R16 ;  /* 0x0000000415147825 */ /* 0x000fe200078e0210 */
[----:B------:R-:W-:-:S03]  /*0350*/  IADD3 R3, R6, 0x280, RZ ;  /* 0x0000028006037810 */ /* 0x000fc60007ffe0ff */
[----:B------:R-:W-:Y:S01]  /*0360*/  VIADD R22, R6, 0x380 ;  /* 0x0000038006167836 */ /* 0x000fe20000000000 */
[----:B------:R-:W-:Y:S01]  /*0370*/  ISETP.LT.AND P3, PT, R3, 0x3c1, !P0 ;  /* 0x000003c10300780c */ /* 0x000fe20004761270 */
[----:B------:R-:W-:-:S04]  /*0380*/  FADD R0, R0, 9.9999997473787516356e-06 ;  /* 0x3727c5ac00007421 */ /* 0x000fc80000000000 */
[----:B------:R-:W0:Y:S02]  /*0390*/  MUFU.SQRT R8, R0 ;  /* 0x0000000000087308 */ /* 0x000e240000002000 */
[C---:B0-----:R-:W-:Y:S02]  /*03a0*/  FSETP.GT.AND P1, PT, R8.reuse, 8.50705917302346158658e+37, PT ;  /* 0x7e8000000800780b */ /* 0x041fe40003f24000 */
[----:B------:R-:W-:-:S11]  /*03b0*/  FSETP.GEU.AND P2, PT, R8, 1.175494350822287508e-38, PT ;  /* 0x008000000800780b */ /* 0x000fd60003f4e000 */
[----:B------:R-:W-:-:S04]  /*03c0*/  @P1 FMUL R8, R8, 0.25 ;  /* 0x3e80000008081820 */ /* 0x000fc80000400000 */
[----:B------:R-:W-:-:S06]  /*03d0*/  @!P2 FMUL R8, R8, 16777216 ;  /* 0x4b8000000808a820 */ /* 0x000fcc0000400000 */
[----:B------:R-:W0:Y:S01]  /*03e0*/  MUFU.RCP R8, R8 ;  /* 0x0000000800087308 */ /* 0x000e220000001000 */
[----:B------:R-:W-:-:S05]  /*03f0*/  FSEL R13, R11, 1, P1 ;  /* 0x3f8000000b0d7808 */ /* 0x000fca0000800000 */
[----:B------:R-:W-:Y:S01]  /*0400*/  @!P2 FMUL R13, R13, 16777216 ;  /* 0x4b8000000d0da820 */ /* 0x000fe20000400000 */
[C---:B--2---:R-:W-:Y:S01]  /*0410*/  FADD R4, -R23.reuse, R4 ;  /* 0x0000000417047221 */ /* 0x044fe20000000100 */
[----:B----4-:R-:W-:Y:S02]  /*0420*/  FADD R10, -R23, R10 ;  /* 0x0000000a170a7221 */ /* 0x010fe40000000100 */
[----:B0-----:R-:W-:Y:S01]  /*0430*/  FMUL R13, R8, R13 ;  /* 0x0000000d080d7220 */ /* 0x001fe20000400000 */
[----:B------:R-:W-:-:S03]  /*0440*/  ISETP.LT.AND P2, PT, R12, 0x3c1, !P0 ;  /* 0x000003c10c00780c */ /* 0x000fc60004741270 */
[C---:B------:R-:W-:Y:S01]  /*0450*/  FMUL R4, R13.reuse, R4 ;  /* 0x000000040d047220 */ /* 0x040fe20000400000 */
[----:B------:R-:W-:Y:S01]  /*0460*/  FMUL R2, R13, R10 ;  /* 0x0000000a0d027220 */ /* 0x000fe20000400000 */
[----:B------:R-:W-:Y:S01]  /*0470*/  VIADD R10, R6, 0x200 ;  /* 0x00000200060a7836 */ /* 0x000fe20000000000 */
[----:B------:R-:W-:Y:S01]  /*0480*/  MOV R0, RZ ;  /* 0x000000ff00007202 */ /* 0x000fe20000000f00 */
[-CC-:B-----5:R-:W-:Y:S01]  /*0490*/  FFMA R4, R4, R18.reuse, R5.reuse ;  /* 0x0000001204047223 */ /* 0x1a0fe20000000005 */
[----:B------:R-:W-:Y:S01]  /*04a0*/  HFMA2.MMA R11, -RZ, RZ, 0, 0 ;  /* 0x00000000ff0b7435 */ /* 0x000fe200000001ff */
[----:B------:R-:W-:Y:S01]  /*04b0*/  FFMA R19, R2, R18, R5 ;  /* 0x0000001202137223 */ /* 0x000fe20000000005 */
[----:B------:R-:W-:Y:S02]  /*04c0*/  ISETP.LT.AND P4, PT, R10, 0x3c1, !P0 ;  /* 0x000003c10a00780c */ /* 0x000fe40004781270 */
[----:B------:R0:W2:Y:S01]  /*04d0*/  @P5 LDG.E.EL R0, desc[UR4][R14.64] ;  /* 0x000000040e005981 */ /* 0x0000a2000c2e1900 */
[----:B------:R-:W-:Y:S01]  /*04e0*/  FSETP.GEU.AND P1, PT, R4, RZ, PT ;  /* 0x000000ff0400720b */ /* 0x000fe20003f2e000 */
[----:B------:R-:W-:Y:S01]  /*04f0*/  IMAD.MOV.U32 R2, RZ, RZ, RZ ;  /* 0x000000ffff027224 */ /* 0x000fe200078e00ff */
[----:B------:R-:W-:-:S02]  /*0500*/  IADD3 R8, R6, 0x300, RZ ;  /* 0x0000030006087810 */ /* 0x000fc40007ffe0ff */
[----:B------:R-:W-:Y:S02]  /*0510*/  SEL R26, R4, RZ, P1 ;  /* 0x000000ff041a7207 */ /* 0x000fe40000800000 */
[C---:B------:R-:W-:Y:S01]  /*0520*/  FSETP.GEU.AND P1, PT, R19.reuse, RZ, PT ;  /* 0x000000ff1300720b */ /* 0x040fe20003f2e000 */
[----:B------:R1:W3:Y:S01]  /*0530*/  @P2 LDG.E.EL R11, desc[UR4][R20.64] ;  /* 0x00000004140b2981 */ /* 0x0002e2000c2e1900 */
[----:B0-----:R-:W-:Y:S02]  /*0540*/  IADD3 R15, R27, 0x28000, RZ ;  /* 0x000280001b0f7810 */ /* 0x001fe40007ffe0ff */
[----:B------:R-:W-:-:S03]  /*0550*/  SEL R19, R19, RZ, P1 ;  /* 0x000000ff13137207 */ /* 0x000fc60000800000 */
[----:B------:R-:W-:Y:S01]  /*0560*/  IMAD.WIDE R14, R15, 0x4, R16 ;  /* 0x000000040f0e7825 */ /* 0x000fe200078e0210 */
[----:B------:R-:W-:-:S03]  /*0570*/  ISETP.LT.AND P1, PT, R8, 0x3c1, !P0 ;  /* 0x000003c10800780c */ /* 0x000fc60004721270 */
[--C-:B-1----:R-:W-:Y:S01]  /*0580*/  IMAD.WIDE R20, R29, 0x4, R16.reuse ;  /* 0x000000041d147825 */ /* 0x102fe200078e0210 */
[----:B------:R-:W-:Y:S01]  /*0590*/  IADD3 R29, R27, 0x3c000, RZ ;  /* 0x0003c0001b1d7810 */ /* 0x000fe20007ffe0ff */
[----:B------:R0:W4:Y:S01]  /*05a0*/  @P4 LDG.E.EL R2, desc[UR4][R14.64] ;  /* 0x000000040e024981 */ /* 0x000122000c2e1900 */
[----:B------:R-:W-:Y:S02]  /*05b0*/  ISETP.LT.AND P0, PT, R22, 0x3c1, !P0 ;  /* 0x000003c11600780c */ /* 0x000fe40004701270 */
[----:B------:R-:W-:Y:S02]  /*05c0*/  IADD3 R27, R27, 0x46000, RZ ;  /* 0x000460001b1b7810 */ /* 0x000fe40007ffe0ff */
[----:B------:R-:W-:Y:S01]  /*05d0*/  MOV R4, RZ ;  /* 0x000000ff00047202 */ /* 0x000fe20000000f00 */
[----:B0-----:R-:W-:Y:S01]  /*05e0*/  IMAD.WIDE R14, R29, 0x4, R16 ;  /* 0x000000041d0e7825 */ /* 0x001fe200078e0210 */
[----:B------:R-:W-:-:S04]  /*05f0*/  HFMA2.MMA R29, -RZ, RZ, 0, 0 ;  /* 0x00000000ff1d7435 */ /* 0x000fc800000001ff */
[----:B------:R0:W5:Y:S01]  /*0600*/  @P3 LDG.E.EL R4, desc[UR4][R20.64] ;  /* 0x0000000414043981 */ /* 0x000162000c2e1900 */
[----:B------:R-:W-:-:S04]  /*0610*/  IMAD.WIDE R16, R27, 0x4, R16 ;  /* 0x000000041b107825 */ /* 0x000fc800078e0210 */
[----:B------:R-:W-:Y:S01]  /*0620*/  IMAD.MOV.U32 R27, RZ, RZ, RZ ;  /* 0x000000ffff1b7224 */ /* 0x000fe200078e00ff */
[----:B------:R1:W5:Y:S01]  /*0630*/  @P1 LDG.E.EL R29, desc[UR4][R14.64] ;  /* 0x000000040e1d1981 */ /* 0x000362000c2e1900 */
[----:B0-----:R-:W0:Y:S04]  /*0640*/  LDC.64 R20, c[0x0][0x238] ;  /* 0x00008e00ff147b82 */ /* 0x001e280000000a00 */
[----:B------:R0:W5:Y:S01]  /*0650*/  @P0 LDG.E.EL R27, desc[UR4][R16.64] ;  /* 0x00000004101b0981 */ /* 0x000162000c2e1900 */
[----:B------:R-:W-:-:S04]  /*0660*/  IMAD R28, R28, 0x820, R7 ;  /* 0x000008201c1c7824 */ /* 0x000fc800078e0207 */
[----:B------:R-:W-:-:S05]  /*0670*/  IMAD R28, R28, 0x3c1, RZ ;  /* 0x000003c11c1c7824 */ /* 0x000fca00078e02ff */
[----:B------:R-:W-:-:S05]  /*0680*/  IADD3 R7, R6, R28, RZ ;  /* 0x0000001c06077210 */ /* 0x000fca0007ffe0ff */
[----:B0-----:R-:W-:-:S05]  /*0690*/  IMAD.WIDE R6, R7, 0x4, R20 ;  /* 0x0000000407067825 */ /* 0x001fca00078e0214 */
[----:B------:R0:W-:Y:S01]  /*06a0*/  @P6 STG.E desc[UR4][R6.64], R26 ;  /* 0x0000001a06006986 */ /* 0x0001e2000c101904 */
[----:B------:R-:W-:Y:S01]  /*06b0*/  ISETP.NE.AND P6, PT, R25, RZ, PT ;  /* 0x000000ff1900720c */ /* 0x000fe20003fc5270 */
[----:B------:R-:W-:Y:S01]  /*06c0*/  IMAD.IADD R25, R12, 0x1, R28 ;  /* 0x000000010c197824 */ /* 0x000fe200078e021c */
[----:B-1----:R-:W-:Y:S02]  /*06d0*/  IADD3 R15, R10, R28, RZ ;  /* 0x0000001c0a0f7210 */ /* 0x002fe40007ffe0ff */
[----:B------:R-:W-:Y:S02]  /*06e0*/  IADD3 R17, R8, R28, RZ ;  /* 0x0000001c08117210 */ /* 0x000fe40007ffe0ff */
[----:B0-----:R-:W-:Y:S02]  /*06f0*/  IADD3 R7, R24, R28, RZ ;  /* 0x0000001c18077210 */ /* 0x001fe40007ffe0ff */
[----:B------:R-:W-:-:S03]  /*0700*/  IADD3 R24, R9, R28, RZ ;  /* 0x0000001c09187210 */ /* 0x000fc60007ffe0ff */
[----:B------:R-:W-:-:S05]  /*0710*/  IMAD.WIDE R8, R7, 0x4, R20 ;  /* 0x0000000407087825 */ /* 0x000fca00078e0214 */
[----:B------:R0:W-:Y:S01]  /*0720*/  @P6 STG.E desc[UR4][R8.64], R19 ;  /* 0x0000001308006986 */ /* 0x0001e2000c101904 */
[----:B------:R-:W-:Y:S02]  /*0730*/  IADD3 R3, R3, R28, RZ ;  /* 0x0000001c03037210 */ /* 0x000fe40007ffe0ff */
[----:B------:R-:W-:Y:S01]  /*0740*/  IADD3 R22, R22, R28, RZ ;  /* 0x0000001c16167210 */ /* 0x000fe20007ffe0ff */
[----:B0-----:R-:W-:-:S04]  /*0750*/  IMAD.WIDE R8, R15, 0x4, R20 ;  /* 0x000000040f087825 */ /* 0x001fc800078e0214 */
[----:B--2---:R-:W-:-:S04]  /*0760*/  FADD R0, -R23, R0 ;  /* 0x0000000017007221 */ /* 0x004fc80000000100 */
[----:B------:R-:W-:Y:S01]  /*0770*/  FMUL R12, R13, R0 ;  /* 0x000000000d0c7220 */ /* 0x000fe20000400000 */
[----:B---3--:R-:W-:-:S03]  /*0780*/  FADD R10, -R23, R11 ;  /* 0x0000000b170a7221 */ /* 0x008fc60000000100 */
[----:B------:R-:W-:Y:S01]  /*0790*/  FFMA R11, R12, R18, R5 ;  /* 0x000000120c0b7223 */ /* 0x000fe20000000005 */
[----:B------:R-:W-:-:S04]  /*07a0*/  FMUL R14, R13, R10 ;  /* 0x0000000a0d0e7220 */ /* 0x000fc80000400000 */
[----:B------:R-:W-:Y:S01]  /*07b0*/  FSETP.GEU.AND P6, PT, R11, RZ, PT ;  /* 0x000000ff0b00720b */ /* 0x000fe20003fce000 */
[----:B----4-:R-:W-:-:S04]  /*07c0*/  FADD R2, -R23, R2 ;  /* 0x0000000217027221 */ /* 0x010fc80000000100 */
[----:B------:R-:W-:Y:S01]  /*07d0*/  FMUL R12, R13, R2 ;  /* 0x000000020d0c7220 */ /* 0x000fe20000400000 */
[----:B-----5:R-:W-:-:S04]  /*07e0*/  FADD R4, -R23, R4 ;  /* 0x0000000417047221 */ /* 0x020fc80000000100 */
[----:B------:R-:W-:Y:S01]  /*07f0*/  FMUL R2, R13, R4 ;  /* 0x000000040d027220 */ /* 0x000fe20000400000 */
[C---:B------:R-:W-:Y:S01]  /*0800*/  FADD R0, -R23.reuse, R29 ;  /* 0x0000001d17007221 */ /* 0x040fe20000000100 */
[----:B------:R-:W-:-:S03]  /*0810*/  FADD R6, -R23, R27 ;  /* 0x0000001b17067221 */ /* 0x000fc60000000100 */
[----:B------:R-:W-:Y:S01]  /*0820*/  FMUL R10, R13, R0 ;  /* 0x000000000d0a7220 */ /* 0x000fe20000400000 */
[----:B------:R-:W-:Y:S01]  /*0830*/  SEL R23, R11, RZ, P6 ;  /* 0x000000ff0b177207 */ /* 0x000fe20003000000 */
[----:B------:R-:W-:Y:S01]  /*0840*/  FMUL R4, R13, R6 ;  /* 0x000000060d047220 */ /* 0x000fe20000400000 */
[----:B------:R-:W-:-:S04]  /*0850*/  IMAD.WIDE R6, R24, 0x4, R20 ;  /* 0x0000000418067825 */ /* 0x000fc800078e0214 */
[-CC-:B------:R-:W-:Y:S01]  /*0860*/  FFMA R0, R14, R18.reuse, R5.reuse ;  /* 0x000000120e007223 */ /* 0x180fe20000000005 */
[-CC-:B------:R-:W-:Y:S01]  /*0870*/  FFMA R11, R12, R18.reuse, R5.reuse ;  /* 0x000000120c0b7223 */ /* 0x180fe20000000005 */
[-CC-:B------:R-:W-:Y:S01]  /*0880*/  FFMA R2, R2, R18.reuse, R5.reuse ;  /* 0x0000001202027223 */ /* 0x180fe20000000005 */
[----:B------:R0:W-:Y:S02]  /*0890*/  @P5 STG.E desc[UR4][R6.64], R23 ;  /* 0x0000001706005986 */ /* 0x0001e4000c101904 */
[----:B------:R-:W-:Y:S01]  /*08a0*/  FSETP.GEU.AND P5, PT, R0, RZ, PT ;  /* 0x000000ff0000720b */ /* 0x000fe20003fae000 */
[----:B------:R-:W-:Y:S01]  /*08b0*/  FFMA R10, R10, R18, R5 ;  /* 0x000000120a0a7223 */ /* 0x000fe20000000005 */
[----:B------:R-:W-:Y:S01]  /*08c0*/  FSETP.GEU.AND P6, PT, R11, RZ, PT ;  /* 0x000000ff0b00720b */ /* 0x000fe20003fce000 */
[----:B------:R-:W-:Y:S01]  /*08d0*/  IMAD.WIDE R12, R3, 0x4, R20 ;  /* 0x00000004030c7825 */ /* 0x000fe200078e0214 */
[----:B------:R-:W-:-:S03]  /*08e0*/  SEL R3, R0, RZ, P5 ;  /* 0x000000ff00037207 */ /* 0x000fc60002800000 */
[----:B------:R-:W-:Y:S01]  /*08f0*/  FFMA R18, R4, R18, R5 ;  /* 0x0000001204127223 */ /* 0x000fe20000000005 */
[----:B------:R-:W-:Y:S02]  /*0900*/  FSETP.GEU.AND P5, PT, R2, RZ, PT ;  /* 0x000000ff0200720b */ /* 0x000fe40003fae000 */
[----:B------:R-:W-:Y:S01]  /*0910*/  SEL R11, R11, RZ, P6 ;  /* 0x000000ff0b0b7207 */ /* 0x000fe20003000000 */
[--C-:B------:R-:W-:Y:S01]  /*0920*/  IMAD.WIDE R4, R25, 0x4, R20.reuse ;  /* 0x0000000419047825 */ /* 0x100fe200078e0214 */
[----:B------:R-:W-:Y:S02]  /*0930*/  FSETP.GEU.AND P6, PT, R10, RZ, PT ;  /* 0x000000ff0a00720b */ /* 0x000fe40003fce000 */
[----:B0-----:R-:W-:Y:S01]  /*0940*/  SEL R7, R2, RZ, P5 ;  /* 0x000000ff02077207 */ /* 0x001fe20002800000 */
[----:B------:R-:W-:Y:S01]  /*0950*/  IMAD.WIDE R14, R17, 0x4, R20 ;  /* 0x00000004110e7825 */ /* 0x000fe200078e0214 */
[----:B------:R-:W-:Y:S01]  /*0960*/  SEL R17, R10, RZ, P6 ;  /* 0x000000ff0a117207 */ /* 0x000fe20003000000 */
[----:B------:R0:W-:Y:S01]  /*0970*/  @P2 STG.E desc[UR4][R4.64], R3 ;  /* 0x0000000304002986 */ /* 0x0001e2000c101904 */
[----:B------:R-:W-:-:S03]  /*0980*/  FSETP.GEU.AND P5, PT, R18, RZ, PT ;  /* 0x000000ff1200720b */ /* 0x000fc60003fae000 */
[----:B------:R0:W-:Y:S04]  /*0990*/  @P4 STG.E desc[UR4][R8.64], R11 ;  /* 0x0000000b08004986 */ /* 0x0001e8000c101904 */
[----:B------:R0:W-:Y:S01]  /*09a0*/  @P3 STG.E desc[UR4][R12.64], R7 ;  /* 0x000000070c003986 */ /* 0x0001e2000c101904 */
[----:B------:R-:W-:-:S03]  /*09b0*/  IMAD.WIDE R22, R22, 0x4, R20 ;  /* 0x0000000416167825 */ /* 0x000fc600078e0214 */
[----:B------:R0:W-:Y:S01]  /*09c0*/  @P1 STG.E desc[UR4][R14.64], R17 ;  /* 0x000000110e001986 */ /* 0x0001e2000c101904 */
[----:B------:R-:W-:Y:S01]  /*09d0*/  SEL R19, R18, RZ, P5 ;  /* 0x000000ff12137207 */ /* 0x000fe20002800000 */
[----:B0-----:R-:W-:Y:S06]  /*09e0*/  @!P0 EXIT ;  /* 0x000000000000894d */ /* 0x001fec0003800000 */
[----:B------:R-:W-:Y:S01]  /*09f0*/  STG.E desc[UR4][R22.64], R19 ;  /* 0x0000001316007986 */ /* 0x000fe2000c101904 */
[----:B------:R-:W-:Y:S05]  /*0a00*/  EXIT ;  /* 0x000000000000794d */ /* 0x000fea0003800000 */
.L_x_0:
[----:B------:R-:W-:-:S00]  /*0a10*/  BRA `(.L_x_0) ;  /* 0xfffffffc00fc7947 */ /* 0x000fc0000383ffff */
[----:B------:R-:W-:-:S00]  /*0a20*/  NOP ;  /* 0x0000000000007918 */ /* 0x000fc00000000000 */
        /* <DEDUP_REMOVED lines=13> */
.L_x_1:


//--------------------- .nv.global.init           --------------------------
	.section	.nv.global.init,"aw",@progbits
.nv.global.init:
	.type		_$_str,@object
	.size		_$_str,(_$_str_$_2 - _$_str)
_$_str:
        /*0000*/ 	.byte	0x5f, 0x5f, 0x43, 0x55, 0x44, 0x41, 0x5f, 0x46, 0x54, 0x5a, 0x00
	.type		_$_str_$_2,@object
	.size		_$_str_$_2,(.L_1 - _$_str_$_2)
_$_str_$_2:
        /*000b*/ 	.byte	0x5f, 0x5f, 0x43, 0x55, 0x44, 0x41, 0x5f, 0x50, 0x52, 0x45, 0x43, 0x5f, 0x53, 0x51, 0x52, 0x54
        /*001b*/ 	.byte	0x00
.L_1:


//--------------------- .nv.constant0.triton_poi_fused__native_batch_norm_legit_no_training_relu_9 --------------------------
	.section	.nv.constant0.triton_poi_fused__native_batch_norm_legit_no_training_relu_9,"a",@progbits
	.sectionflags	@""
	.align	4
.nv.constant0.triton_poi_fused__native_batch_norm_legit_no_training_relu_9:
	.zero		584
